//
// Generated by NVIDIA NVVM Compiler
//
// Compiler Build ID: CL-36424714
// Cuda compilation tools, release 13.0, V13.0.88
// Based on NVVM 20.0.0
//

.version 9.0
.target sm_100
.address_size 64

	// .globl	_Z8mish_gpuPfS_i

.visible .entry _Z8mish_gpuPfS_i(
	.param .u64 .ptr .align 1 _Z8mish_gpuPfS_i_param_0,
	.param .u64 .ptr .align 1 _Z8mish_gpuPfS_i_param_1,
	.param .u32 _Z8mish_gpuPfS_i_param_2
)
{
	.reg .pred 	%p<7>;
	.reg .b32 	%r<12>;
	.reg .b32 	%f<51>;
	.reg .b64 	%rd<8>;

	ld.param.u64 	%rd1, [_Z8mish_gpuPfS_i_param_0];
	ld.param.u64 	%rd2, [_Z8mish_gpuPfS_i_param_1];
	ld.param.u32 	%r2, [_Z8mish_gpuPfS_i_param_2];
	mov.u32 	%r3, %ctaid.x;
	mov.u32 	%r4, %ntid.x;
	mov.u32 	%r5, %tid.x;
	mad.lo.s32 	%r1, %r3, %r4, %r5;
	setp.ge.s32 	%p1, %r1, %r2;
	@%p1 bra 	$L__BB0_2;
	cvta.to.global.u64 	%rd3, %rd1;
	cvta.to.global.u64 	%rd4, %rd2;
	mul.wide.s32 	%rd5, %r1, 4;
	add.s64 	%rd6, %rd3, %rd5;
	ld.global.f32 	%f1, [%rd6];
	fma.rn.f32 	%f2, %f1, 0f3BBB989D, 0f3F000000;
	cvt.sat.f32.f32 	%f3, %f2;
	mov.f32 	%f4, 0f4B400001;
	mov.f32 	%f5, 0f437C0000;
	fma.rm.f32 	%f6, %f3, %f5, %f4;
	add.f32 	%f7, %f6, 0fCB40007F;
	neg.f32 	%f8, %f7;
	fma.rn.f32 	%f9, %f1, 0f3FB8AA3B, %f8;
	fma.rn.f32 	%f10, %f1, 0f32A57060, %f9;
	mov.b32 	%r6, %f6;
	shl.b32 	%r7, %r6, 23;
	mov.b32 	%f11, %r7;
	ex2.approx.ftz.f32 	%f12, %f10;
	fma.rn.f32 	%f13, %f12, %f11, 0f3F800000;
	setp.lt.f32 	%p2, %f13, 0f00800000;
	mul.f32 	%f14, %f13, 0f4B000000;
	selp.f32 	%f15, %f14, %f13, %p2;
	selp.f32 	%f16, 0fC1B80000, 0f00000000, %p2;
	mov.b32 	%r8, %f15;
	add.s32 	%r9, %r8, -1059760811;
	and.b32  	%r10, %r9, -8388608;
	sub.s32 	%r11, %r8, %r10;
	mov.b32 	%f17, %r11;
	cvt.rn.f32.s32 	%f18, %r10;
	fma.rn.f32 	%f19, %f18, 0f34000000, %f16;
	add.f32 	%f20, %f17, 0fBF800000;
	fma.rn.f32 	%f21, %f20, 0fBE055027, 0f3E1039F6;
	fma.rn.f32 	%f22, %f21, %f20, 0fBDF8CDCC;
	fma.rn.f32 	%f23, %f22, %f20, 0f3E0F2955;
	fma.rn.f32 	%f24, %f23, %f20, 0fBE2AD8B9;
	fma.rn.f32 	%f25, %f24, %f20, 0f3E4CED0B;
	fma.rn.f32 	%f26, %f25, %f20, 0fBE7FFF22;
	fma.rn.f32 	%f27, %f26, %f20, 0f3EAAAA78;
	fma.rn.f32 	%f28, %f27, %f20, 0fBF000000;
	mul.f32 	%f29, %f20, %f28;
	fma.rn.f32 	%f30, %f29, %f20, %f20;
	fma.rn.f32 	%f31, %f19, 0f3F317218, %f30;
	setp.gt.u32 	%p3, %r8, 2139095039;
	fma.rn.f32 	%f32, %f15, 0f7F800000, 0f7F800000;
	selp.f32 	%f33, %f32, %f31, %p3;
	setp.eq.f32 	%p4, %f15, 0f00000000;
	selp.f32 	%f34, 0fFF800000, %f33, %p4;
	abs.f32 	%f35, %f34;
	mul.f32 	%f36, %f35, 0f4038AA3B;
	ex2.approx.ftz.f32 	%f37, %f36;
	add.f32 	%f38, %f37, 0f3F800000;
	rcp.approx.ftz.f32 	%f39, %f38;
	fma.rn.f32 	%f40, %f39, 0fC0000000, 0f3F800000;
	setp.ge.f32 	%p5, %f35, 0f41102CB4;
	selp.f32 	%f41, 0f3F800000, %f40, %p5;
	copysign.f32 	%f42, %f34, %f41;
	mul.f32 	%f43, %f34, %f34;
	fma.rn.f32 	%f44, %f43, 0f3C80F082, 0fBD563CAE;
	fma.rn.f32 	%f45, %f44, %f43, 0f3E085941;
	fma.rn.f32 	%f46, %f45, %f43, 0fBEAAA9ED;
	fma.rn.f32 	%f47, %f46, %f43, 0f00000000;
	fma.rn.f32 	%f48, %f47, %f34, %f34;
	setp.ge.f32 	%p6, %f35, 0f3F19999A;
	selp.f32 	%f49, %f42, %f48, %p6;
	mul.f32 	%f50, %f1, %f49;
	add.s64 	%rd7, %rd4, %rd5;
	st.global.f32 	[%rd7], %f50;
$L__BB0_2:
	ret;

}


// ===== COMPILED SASS (sm_100) =====

	.target	sm_100

	.elftype	@"ET_EXEC"


//--------------------- .note.nv.tkinfo           --------------------------
	.section	.note.nv.tkinfo,"",@"SHT_NOTE"
	.sectionflags	@"SHF_NOTE_NV_TKINFO"
	.tkinfo
        /*0018*/ 	.word	0x00000002
        /*0030*/ 	.string	""
        /*0030*/ 	.string	"ptxas"
        /*0030*/ 	.string	"Cuda compilation tools, release 13.0, V13.0.88"
        /*0030*/ 	.string	"Build cuda_13.0.r13.0/compiler.36424714_0"
        /*0030*/ 	.string	"-arch sm_100 -m 64 "



//--------------------- .note.nv.cuinfo           --------------------------
	.section	.note.nv.cuinfo,"",@"SHT_NOTE"
	.sectionflags	@"SHF_NOTE_NV_CUINFO"
        /*0018*/ 	.short	0x0002
        /*001a*/ 	.short	0x0064
        /*001c*/ 	.short	0x0082
	.zero		2


//--------------------- .nv.info                  --------------------------
	.section	.nv.info,"",@"SHT_CUDA_INFO"
	.align	4


	//----- nvinfo : EIATTR_REGCOUNT
	.align		4
        /*0000*/ 	.byte	0x04, 0x2f
        /*0002*/ 	.short	(.L_1 - .L_0)
	.align		4
.L_0:
        /*0004*/ 	.word	index@(_Z8mish_gpuPfS_i)
        /*0008*/ 	.word	0x0000000e


	//----- nvinfo : EIATTR_FRAME_SIZE
	.align		4
.L_1:
        /*000c*/ 	.byte	0x04, 0x11
        /*000e*/ 	.short	(.L_3 - .L_2)
	.align		4
.L_2:
        /*0010*/ 	.word	index@(_Z8mish_gpuPfS_i)
        /*0014*/ 	.word	0x00000000


	//----- nvinfo : EIATTR_MIN_STACK_SIZE
	.align		4
.L_3:
        /*0018*/ 	.byte	0x04, 0x12
        /*001a*/ 	.short	(.L_5 - .L_4)
	.align		4
.L_4:
        /*001c*/ 	.word	index@(_Z8mish_gpuPfS_i)
        /*0020*/ 	.word	0x00000000
.L_5:


//--------------------- .nv.compat                --------------------------
	.section	.nv.compat,"",@"SHT_CUDA_COMPAT_INFO"
	.align	4
        /*0000*/ 	.byte	0x02, 0x09, 0x00, 0x00, 0x02, 0x02, 0x01, 0x00, 0x02, 0x05, 0x05, 0x00, 0x03, 0x07, 0x01, 0x01
        /*0010*/ 	.byte	0x02, 0x03, 0x00, 0x00, 0x02, 0x06, 0x01, 0x00, 0x04, 0x0b, 0x08, 0x00, 0x01, 0x00, 0x00, 0x00
        /*0020*/ 	.byte	0x00, 0x00, 0x00, 0x00


//--------------------- .nv.info._Z8mish_gpuPfS_i --------------------------
	.section	.nv.info._Z8mish_gpuPfS_i,"",@"SHT_CUDA_INFO"
	.sectionflags	@""
	.align	4


	//----- nvinfo : EIATTR_CUDA_API_VERSION
	.align		4
        /*0000*/ 	.byte	0x04, 0x37
        /*0002*/ 	.short	(.L_7 - .L_6)
.L_6:
        /*0004*/ 	.word	0x00000082


	//----- nvinfo : EIATTR_KPARAM_INFO
	.align		4
.L_7:
        /*0008*/ 	.byte	0x04, 0x17
        /*000a*/ 	.short	(.L_9 - .L_8)
.L_8:
        /*000c*/ 	.word	0x00000000
        /*0010*/ 	.short	0x0002
        /*0012*/ 	.short	0x0010
        /*0014*/ 	.byte	0x00, 0xf0, 0x11, 0x00


	//----- nvinfo : EIATTR_KPARAM_INFO
	.align		4
.L_9:
        /*0018*/ 	.byte	0x04, 0x17
        /*001a*/ 	.short	(.L_11 - .L_10)
.L_10:
        /*001c*/ 	.word	0x00000000
        /*0020*/ 	.short	0x0001
        /*0022*/ 	.short	0x0008
        /*0024*/ 	.byte	0x00, 0xf5, 0x21, 0x00


	//----- nvinfo : EIATTR_KPARAM_INFO
	.align		4
.L_11:
        /*0028*/ 	.byte	0x04, 0x17
        /*002a*/ 	.short	(.L_13 - .L_12)
.L_12:
        /*002c*/ 	.word	0x00000000
        /*0030*/ 	.short	0x0000
        /*0032*/ 	.short	0x0000
        /*0034*/ 	.byte	0x00, 0xf5, 0x21, 0x00


	//----- nvinfo : EIATTR_SPARSE_MMA_MASK
	.align		4
.L_13:
        /*0038*/ 	.byte	0x03, 0x50
        /*003a*/ 	.short	0x0000


	//----- nvinfo : EIATTR_MAXREG_COUNT
	.align		4
        /*003c*/ 	.byte	0x03, 0x1b
        /*003e*/ 	.short	0x00ff


	//----- nvinfo : EIATTR_MERCURY_ISA_VERSION
	.align		4
        /*0040*/ 	.byte	0x03, 0x5f
        /*0042*/ 	.short	0x0101


	//----- nvinfo : EIATTR_VRC_CTA_INIT_COUNT
	.align		4
        /*0044*/ 	.byte	0x02, 0x4a
	.zero		1
	.zero		1


	//----- nvinfo : EIATTR_EXIT_INSTR_OFFSETS
	.align		4
        /*0048*/ 	.byte	0x04, 0x1c
        /*004a*/ 	.short	(.L_15 - .L_14)


	//   ....[0]....
.L_14:
        /*004c*/ 	.word	0x00000070


	//   ....[1]....
        /*0050*/ 	.word	0x00000450


	//----- nvinfo : EIATTR_CBANK_PARAM_SIZE
	.align		4
.L_15:
        /*0054*/ 	.byte	0x03, 0x19
        /*0056*/ 	.short	0x0014


	//----- nvinfo : EIATTR_PARAM_CBANK
	.align		4
        /*0058*/ 	.byte	0x04, 0x0a
        /*005a*/ 	.short	(.L_17 - .L_16)
	.align		4
.L_16:
        /*005c*/ 	.word	index@(.nv.constant0._Z8mish_gpuPfS_i)
        /*0060*/ 	.short	0x0380
        /*0062*/ 	.short	0x0014


	//----- nvinfo : EIATTR_SW_WAR
	.align		4
.L_17:
        /*0064*/ 	.byte	0x04, 0x36
        /*0066*/ 	.short	(.L_19 - .L_18)
.L_18:
        /*0068*/ 	.word	0x00000008
.L_19:


//--------------------- .nv.callgraph             --------------------------
	.section	.nv.callgraph,"",@"SHT_CUDA_CALLGRAPH"
	.align	4
	.sectionentsize	8
	.align		4
        /*0000*/ 	.word	0x00000000
	.align		4
        /*0004*/ 	.word	0xffffffff
	.align		4
        /*0008*/ 	.word	0x00000000
	.align		4
        /*000c*/ 	.word	0xfffffffe
	.align		4
        /*0010*/ 	.word	0x00000000
	.align		4
        /*0014*/ 	.word	0xfffffffd
	.align		4
        /*0018*/ 	.word	0x00000000
	.align		4
        /*001c*/ 	.word	0xfffffffc


//--------------------- .text._Z8mish_gpuPfS_i    --------------------------
	.section	.text._Z8mish_gpuPfS_i,"ax",@progbits
	.align	128
        .global         _Z8mish_gpuPfS_i
        .type           _Z8mish_gpuPfS_i,@function
        .size           _Z8mish_gpuPfS_i,(.L_x_1 - _Z8mish_gpuPfS_i)
        .other          _Z8mish_gpuPfS_i,@"STO_CUDA_ENTRY STV_DEFAULT"
_Z8mish_gpuPfS_i:
.text._Z8mish_gpuPfS_i:
[----:B------:R-:W-:Y:S01]  /*0000*/  LDC R1, c[0x0][0x37c] ;  /* 0x0000df00ff017b82 */ /* 0x000fe20000000800 */
[----:B------:R-:W0:Y:S07]  /*0010*/  S2R R3, SR_TID.X ;  /* 0x0000000000037919 */ /* 0x000e2e0000002100 */
[----:B------:R-:W0:Y:S01]  /*0020*/  S2UR UR4, SR_CTAID.X ;  /* 0x00000000000479c3 */ /* 0x000e220000002500 */
[----:B------:R-:W1:Y:S07]  /*0030*/  LDCU UR5, c[0x0][0x390] ;  /* 0x00007200ff0577ac */ /* 0x000e6e0008000800 */
[----:B------:R-:W0:Y:S02]  /*0040*/  LDC R2, c[0x0][0x360] ;  /* 0x0000d800ff027b82 */ /* 0x000e240000000800 */
[----:B0-----:R-:W-:-:S05]  /*0050*/  IMAD R2, R2, UR4, R3 ;  /* 0x0000000402027c24 */ /* 0x001fca000f8e0203 */
[----:B-1----:R-:W-:-:S13]  /*0060*/  ISETP.GE.AND P0, PT, R2, UR5, PT ;  /* 0x0000000502007c0c */ /* 0x002fda000bf06270 */
[----:B------:R-:W-:Y:S05]  /*0070*/  @P0 EXIT ;  /* 0x000000000000094d */ /* 0x000fea0003800000 */
[----:B------:R-:W0:Y:S01]  /*0080*/  LDC.64 R4, c[0x0][0x380] ;  /* 0x0000e000ff047b82 */ /* 0x000e220000000a00 */
[----:B------:R-:W1:Y:S01]  /*0090*/  LDCU.64 UR4, c[0x0][0x358] ;  /* 0x00006b00ff0477ac */ /* 0x000e620008000a00 */
[----:B0-----:R-:W-:-:S05]  /*00a0*/  IMAD.WIDE R4, R2, 0x4, R4 ;  /* 0x0000000402047825 */ /* 0x001fca00078e0204 */
[----:B-1----:R-:W2:Y:S01]  /*00b0*/  LDG.E R3, desc[UR4][R4.64] ;  /* 0x0000000404037981 */ /* 0x002ea2000c1e1900 */
[----:B------:R-:W-:Y:S01]  /*00c0*/  HFMA2 R0, -RZ, RZ, 0.96630859375, -0.0022525787353515625 ;  /* 0x3bbb989dff007431 */ /* 0x000fe200000001ff */
[----:B------:R-:W-:Y:S01]  /*00d0*/  MOV R7, 0x437c0000 ;  /* 0x437c000000077802 */ /* 0x000fe20000000f00 */
[----:B------:R-:W-:Y:S01]  /*00e0*/  HFMA2 R8, -RZ, RZ, 1.5048828125, 33.21875 ;  /* 0x3e055027ff087431 */ /* 0x000fe200000001ff */
[----:B------:R-:W-:Y:S02]  /*00f0*/  MOV R10, 0x3c80f082 ;  /* 0x3c80f082000a7802 */ /* 0x000fe40000000f00 */
[----:B--2---:R-:W-:-:S04]  /*0100*/  FFMA.SAT R0, R3, R0, 0.5 ;  /* 0x3f00000003007423 */ /* 0x004fc80000002000 */
[----:B------:R-:W-:-:S04]  /*0110*/  FFMA.RM R0, R0, R7, 12582913 ;  /* 0x4b40000100007423 */ /* 0x000fc80000004007 */
[C---:B------:R-:W-:Y:S01]  /*0120*/  FADD R6, R0.reuse, -12583039 ;  /* 0xcb40007f00067421 */ /* 0x040fe20000000000 */
[----:B------:R-:W-:-:S03]  /*0130*/  SHF.L.U32 R0, R0, 0x17, RZ ;  /* 0x0000001700007819 */ /* 0x000fc600000006ff */
[----:B------:R-:W-:-:S04]  /*0140*/  FFMA R6, R3, 1.4426950216293334961, -R6 ;  /* 0x3fb8aa3b03067823 */ /* 0x000fc80000000806 */
[----:B------:R-:W-:-:S04]  /*0150*/  FFMA R6, R3, 1.925963033500011079e-08, R6 ;  /* 0x32a5706003067823 */ /* 0x000fc80000000006 */
[----:B------:R-:W0:Y:S02]  /*0160*/  MUFU.EX2 R7, R6 ;  /* 0x0000000600077308 */ /* 0x000e240000000800 */
[----:B0-----:R-:W-:-:S05]  /*0170*/  FFMA R0, R0, R7, 1 ;  /* 0x3f80000000007423 */ /* 0x001fca0000000007 */
[----:B------:R-:W-:-:S13]  /*0180*/  FSETP.GEU.AND P0, PT, R0, 1.175494350822287508e-38, PT ;  /* 0x008000000000780b */ /* 0x000fda0003f0e000 */
[----:B------:R-:W-:-:S05]  /*0190*/  @!P0 FMUL R0, R0, 8388608 ;  /* 0x4b00000000008820 */ /* 0x000fca0000400000 */
[----:B------:R-:W-:-:S04]  /*01a0*/  IADD3 R4, PT, PT, R0, -0x3f2aaaab, RZ ;  /* 0xc0d5555500047810 */ /* 0x000fc80007ffe0ff */
[----:B------:R-:W-:-:S04]  /*01b0*/  LOP3.LUT R5, R4, 0xff800000, RZ, 0xc0, !PT ;  /* 0xff80000004057812 */ /* 0x000fc800078ec0ff */
[-C--:B------:R-:W-:Y:S02]  /*01c0*/  IADD3 R4, PT, PT, R0, -R5.reuse, RZ ;  /* 0x8000000500047210 */ /* 0x080fe40007ffe0ff */
[----:B------:R-:W-:-:S03]  /*01d0*/  I2FP.F32.S32 R5, R5 ;  /* 0x0000000500057245 */ /* 0x000fc60000201400 */
[----:B------:R-:W-:-:S04]  /*01e0*/  FADD R7, R4, -1 ;  /* 0xbf80000004077421 */ /* 0x000fc80000000000 */
[----:B------:R-:W-:Y:S01]  /*01f0*/  FFMA R4, R7, -R8, 0.14084610342979431152 ;  /* 0x3e1039f607047423 */ /* 0x000fe20000000808 */
[----:B------:R-:W-:-:S03]  /*0200*/  HFMA2 R8, -RZ, RZ, 1.875, 0 ;  /* 0x3f800000ff087431 */ /* 0x000fc600000001ff */
[----:B------:R-:W-:-:S04]  /*0210*/  FFMA R4, R7, R4, -0.12148627638816833496 ;  /* 0xbdf8cdcc07047423 */ /* 0x000fc80000000004 */
[----:B------:R-:W-:-:S04]  /*0220*/  FFMA R4, R7, R4, 0.13980610668659210205 ;  /* 0x3e0f295507047423 */ /* 0x000fc80000000004 */
[----:B------:R-:W-:-:S04]  /*0230*/  FFMA R4, R7, R4, -0.16684235632419586182 ;  /* 0xbe2ad8b907047423 */ /* 0x000fc80000000004 */
[----:B------:R-:W-:-:S04]  /*0240*/  FFMA R4, R7, R4, 0.20012299716472625732 ;  /* 0x3e4ced0b07047423 */ /* 0x000fc80000000004 */
[----:B------:R-:W-:-:S04]  /*0250*/  FFMA R4, R7, R4, -0.24999669194221496582 ;  /* 0xbe7fff2207047423 */ /* 0x000fc80000000004 */
[----:B------:R-:W-:-:S04]  /*0260*/  FFMA R4, R7, R4, 0.33333182334899902344 ;  /* 0x3eaaaa7807047423 */ /* 0x000fc80000000004 */
[C---:B------:R-:W-:Y:S01]  /*0270*/  FFMA R6, R7.reuse, R4, -0.5 ;  /* 0xbf00000007067423 */ /* 0x040fe20000000004 */
[----:B------:R-:W-:Y:S02]  /*0280*/  FSEL R4, RZ, -23, P0 ;  /* 0xc1b80000ff047808 */ /* 0x000fe40000000000 */
[----:B------:R-:W-:Y:S01]  /*0290*/  ISETP.GT.U32.AND P0, PT, R0, 0x7f7fffff, PT ;  /* 0x7f7fffff0000780c */ /* 0x000fe20003f04070 */
[----:B------:R-:W-:Y:S02]  /*02a0*/  FMUL R6, R7, R6 ;  /* 0x0000000607067220 */ /* 0x000fe40000400000 */
[----:B------:R-:W-:Y:S01]  /*02b0*/  FFMA R4, R5, 1.1920928955078125e-07, R4 ;  /* 0x3400000005047823 */ /* 0x000fe20000000004 */
[----:B------:R-:W-:Y:S01]  /*02c0*/  MOV R5, 0x7f800000 ;  /* 0x7f80000000057802 */ /* 0x000fe20000000f00 */
[----:B------:R-:W-:-:S04]  /*02d0*/  FFMA R7, R7, R6, R7 ;  /* 0x0000000607077223 */ /* 0x000fc80000000007 */
[----:B------:R-:W-:-:S04]  /*02e0*/  FFMA R4, R4, 0.69314718246459960938, R7 ;  /* 0x3f31721804047823 */ /* 0x000fc80000000007 */
[C---:B------:R-:W-:Y:S01]  /*02f0*/  @P0 FFMA R4, R0.reuse, R5, +INF ;  /* 0x7f80000000040423 */ /* 0x040fe20000000005 */
[----:B------:R-:W-:-:S04]  /*0300*/  FSETP.NEU.AND P0, PT, R0, RZ, PT ;  /* 0x000000ff0000720b */ /* 0x000fc80003f0d000 */
[----:B------:R-:W-:Y:S02]  /*0310*/  FSEL R6, R4, -INF , P0 ;  /* 0xff80000004067808 */ /* 0x000fe40000000000 */
[----:B------:R-:W0:Y:S02]  /*0320*/  LDC.64 R4, c[0x0][0x388] ;  /* 0x0000e200ff047b82 */ /* 0x000e240000000a00 */
[C---:B------:R-:W-:Y:S01]  /*0330*/  FSETP.GE.AND P1, PT, |R6|.reuse, 0.60000002384185791016, PT ;  /* 0x3f19999a0600780b */ /* 0x040fe20003f26200 */
[C---:B------:R-:W-:Y:S01]  /*0340*/  FMUL R0, |R6|.reuse, 2.8853900432586669922 ;  /* 0x4038aa3b06007820 */ /* 0x040fe20000400200 */
[C---:B------:R-:W-:Y:S01]  /*0350*/  FMUL R11, R6.reuse, R6 ;  /* 0x00000006060b7220 */ /* 0x040fe20000400000 */
[----:B------:R-:W-:-:S03]  /*0360*/  FSETP.GE.AND P0, PT, |R6|, 9.010913848876953125, PT ;  /* 0x41102cb40600780b */ /* 0x000fc60003f06200 */
[----:B------:R-:W-:Y:S01]  /*0370*/  FFMA R10, R11, R10, -0.052303962409496307373 ;  /* 0xbd563cae0b0a7423 */ /* 0x000fe2000000000a */
[----:B------:R-:W1:Y:S01]  /*0380*/  MUFU.EX2 R0, R0 ;  /* 0x0000000000007308 */ /* 0x000e620000000800 */
[----:B0-----:R-:W-:-:S04]  /*0390*/  IMAD.WIDE R4, R2, 0x4, R4 ;  /* 0x0000000402047825 */ /* 0x001fc800078e0204 */
[----:B-1----:R-:W-:Y:S01]  /*03a0*/  FADD R7, R0, 1 ;  /* 0x3f80000000077421 */ /* 0x002fe20000000000 */
[----:B------:R-:W-:-:S04]  /*03b0*/  FFMA R0, R11, R10, 0.1331529766321182251 ;  /* 0x3e0859410b007423 */ /* 0x000fc8000000000a */
[C---:B------:R-:W-:Y:S01]  /*03c0*/  FFMA R0, R11.reuse, R0, -0.33332768082618713379 ;  /* 0xbeaaa9ed0b007423 */ /* 0x040fe20000000000 */
[----:B------:R-:W0:Y:S03]  /*03d0*/  MUFU.RCP R7, R7 ;  /* 0x0000000700077308 */ /* 0x000e260000001000 */
[----:B------:R-:W-:Y:S01]  /*03e0*/  FFMA R11, R11, R0, RZ ;  /* 0x000000000b0b7223 */ /* 0x000fe200000000ff */
[----:B0-----:R-:W-:-:S05]  /*03f0*/  FFMA R8, R7, -2, R8 ;  /* 0xc000000007087823 */ /* 0x001fca0000000008 */
[----:B------:R-:W-:-:S04]  /*0400*/  FSEL R9, R8, 1, !P0 ;  /* 0x3f80000008097808 */ /* 0x000fc80004000000 */
[--C-:B------:R-:W-:Y:S01]  /*0410*/  LOP3.LUT R8, R9, 0x80000000, R6.reuse, 0xb8, !PT ;  /* 0x8000000009087812 */ /* 0x100fe200078eb806 */
[----:B------:R-:W-:-:S04]  /*0420*/  @!P1 FFMA R8, R6, R11, R6 ;  /* 0x0000000b06089223 */ /* 0x000fc80000000006 */
[----:B------:R-:W-:-:S05]  /*0430*/  FMUL R3, R3, R8 ;  /* 0x0000000803037220 */ /* 0x000fca0000400000 */
[----:B------:R-:W-:Y:S01]  /*0440*/  STG.E desc[UR4][R4.64], R3 ;  /* 0x0000000304007986 */ /* 0x000fe2000c101904 */
[----:B------:R-:W-:Y:S05]  /*0450*/  EXIT ;  /* 0x000000000000794d */ /* 0x000fea0003800000 */
.L_x_0:
[----:B------:R-:W-:-:S00]  /*0460*/  BRA `(.L_x_0) ;  /* 0xfffffffc00fc7947 */ /* 0x000fc0000383ffff */
[----:B------:R-:W-:-:S00]  /*0470*/  NOP ;  /* 0x0000000000007918 */ /* 0x000fc00000000000 */
        /* <DEDUP_REMOVED lines=8> */
.L_x_1:


//--------------------- .nv.shared.reserved.0     --------------------------
	.section	.nv.shared.reserved.0,"aw",@nobits
	.weak		__nv_reservedSMEM_offset_0_alias
	.size		__nv_reservedSMEM_offset_0_alias, 0, 64
	.other		__nv_reservedSMEM_offset_0_alias,@"STO_CUDA_RESERVED_SHARED STV_DEFAULT"
__nv_reservedSMEM_offset_0_alias:
	.zero		0
	.zero		64


//--------------------- .nv.constant0._Z8mish_gpuPfS_i --------------------------
	.section	.nv.constant0._Z8mish_gpuPfS_i,"a",@progbits
	.sectionflags	@""
	.align	4
.nv.constant0._Z8mish_gpuPfS_i:
	.zero		916


//--------------------- SYMBOLS --------------------------

	.type		.nv.reservedSmem.offset0,@object
	.size		.nv.reservedSmem.offset0,0x4
